//
// Generated by NVIDIA NVVM Compiler
//
// Compiler Build ID: CL-36424714
// Cuda compilation tools, release 13.0, V13.0.88
// Based on NVVM 20.0.0
//

.version 9.0
.target sm_100
.address_size 64

	// .globl	_Z16calcScoresKernelPdS_ii

.visible .entry _Z16calcScoresKernelPdS_ii(
	.param .u64 .ptr .align 1 _Z16calcScoresKernelPdS_ii_param_0,
	.param .u64 .ptr .align 1 _Z16calcScoresKernelPdS_ii_param_1,
	.param .u32 _Z16calcScoresKernelPdS_ii_param_2,
	.param .u32 _Z16calcScoresKernelPdS_ii_param_3
)
{
	.reg .pred 	%p<10>;
	.reg .b32 	%r<37>;
	.reg .b64 	%rd<16>;
	.reg .b64 	%fd<70>;

	ld.param.u64 	%rd5, [_Z16calcScoresKernelPdS_ii_param_0];
	ld.param.u64 	%rd4, [_Z16calcScoresKernelPdS_ii_param_1];
	ld.param.u32 	%r22, [_Z16calcScoresKernelPdS_ii_param_3];
	cvta.to.global.u64 	%rd1, %rd5;
	setp.lt.s32 	%p1, %r22, 1;
	@%p1 bra 	$L__BB0_13;
	mov.u32 	%r24, %tid.x;
	mov.u32 	%r25, %ntid.x;
	mov.u32 	%r26, %ctaid.x;
	mad.lo.s32 	%r27, %r26, %r25, %r24;
	cvta.to.global.u64 	%rd6, %rd4;
	mul.lo.s32 	%r1, %r22, %r27;
	mul.wide.s32 	%rd7, %r27, 8;
	add.s64 	%rd2, %rd6, %rd7;
	ld.global.f64 	%fd66, [%rd2];
	and.b32  	%r2, %r22, 15;
	setp.lt.u32 	%p2, %r22, 16;
	mov.b32 	%r33, 0;
	@%p2 bra 	$L__BB0_4;
	and.b32  	%r33, %r22, 2147483632;
	neg.s32 	%r31, %r33;
	add.s64 	%rd3, %rd1, 64;
	mov.u32 	%r30, %r1;
$L__BB0_3:
	.pragma "nounroll";
	mul.wide.s32 	%rd8, %r30, 8;
	add.s64 	%rd9, %rd3, %rd8;
	ld.global.f64 	%fd11, [%rd9+-64];
	add.f64 	%fd12, %fd11, %fd66;
	st.global.f64 	[%rd2], %fd12;
	ld.global.f64 	%fd13, [%rd9+-56];
	add.f64 	%fd14, %fd13, %fd12;
	st.global.f64 	[%rd2], %fd14;
	ld.global.f64 	%fd15, [%rd9+-48];
	add.f64 	%fd16, %fd15, %fd14;
	st.global.f64 	[%rd2], %fd16;
	ld.global.f64 	%fd17, [%rd9+-40];
	add.f64 	%fd18, %fd17, %fd16;
	st.global.f64 	[%rd2], %fd18;
	ld.global.f64 	%fd19, [%rd9+-32];
	add.f64 	%fd20, %fd19, %fd18;
	st.global.f64 	[%rd2], %fd20;
	ld.global.f64 	%fd21, [%rd9+-24];
	add.f64 	%fd22, %fd21, %fd20;
	st.global.f64 	[%rd2], %fd22;
	ld.global.f64 	%fd23, [%rd9+-16];
	add.f64 	%fd24, %fd23, %fd22;
	st.global.f64 	[%rd2], %fd24;
	ld.global.f64 	%fd25, [%rd9+-8];
	add.f64 	%fd26, %fd25, %fd24;
	st.global.f64 	[%rd2], %fd26;
	ld.global.f64 	%fd27, [%rd9];
	add.f64 	%fd28, %fd27, %fd26;
	st.global.f64 	[%rd2], %fd28;
	ld.global.f64 	%fd29, [%rd9+8];
	add.f64 	%fd30, %fd29, %fd28;
	st.global.f64 	[%rd2], %fd30;
	ld.global.f64 	%fd31, [%rd9+16];
	add.f64 	%fd32, %fd31, %fd30;
	st.global.f64 	[%rd2], %fd32;
	ld.global.f64 	%fd33, [%rd9+24];
	add.f64 	%fd34, %fd33, %fd32;
	st.global.f64 	[%rd2], %fd34;
	ld.global.f64 	%fd35, [%rd9+32];
	add.f64 	%fd36, %fd35, %fd34;
	st.global.f64 	[%rd2], %fd36;
	ld.global.f64 	%fd37, [%rd9+40];
	add.f64 	%fd38, %fd37, %fd36;
	st.global.f64 	[%rd2], %fd38;
	ld.global.f64 	%fd39, [%rd9+48];
	add.f64 	%fd40, %fd39, %fd38;
	st.global.f64 	[%rd2], %fd40;
	ld.global.f64 	%fd41, [%rd9+56];
	add.f64 	%fd66, %fd41, %fd40;
	st.global.f64 	[%rd2], %fd66;
	add.s32 	%r31, %r31, 16;
	add.s32 	%r30, %r30, 16;
	setp.ne.s32 	%p3, %r31, 0;
	@%p3 bra 	$L__BB0_3;
$L__BB0_4:
	setp.eq.s32 	%p4, %r2, 0;
	@%p4 bra 	$L__BB0_13;
	and.b32  	%r10, %r22, 7;
	setp.lt.u32 	%p5, %r2, 8;
	@%p5 bra 	$L__BB0_7;
	add.s32 	%r28, %r33, %r1;
	mul.wide.s32 	%rd10, %r28, 8;
	add.s64 	%rd11, %rd1, %rd10;
	ld.global.f64 	%fd42, [%rd11];
	add.f64 	%fd43, %fd42, %fd66;
	st.global.f64 	[%rd2], %fd43;
	ld.global.f64 	%fd44, [%rd11+8];
	add.f64 	%fd45, %fd44, %fd43;
	st.global.f64 	[%rd2], %fd45;
	ld.global.f64 	%fd46, [%rd11+16];
	add.f64 	%fd47, %fd46, %fd45;
	st.global.f64 	[%rd2], %fd47;
	ld.global.f64 	%fd48, [%rd11+24];
	add.f64 	%fd49, %fd48, %fd47;
	st.global.f64 	[%rd2], %fd49;
	ld.global.f64 	%fd50, [%rd11+32];
	add.f64 	%fd51, %fd50, %fd49;
	st.global.f64 	[%rd2], %fd51;
	ld.global.f64 	%fd52, [%rd11+40];
	add.f64 	%fd53, %fd52, %fd51;
	st.global.f64 	[%rd2], %fd53;
	ld.global.f64 	%fd54, [%rd11+48];
	add.f64 	%fd55, %fd54, %fd53;
	st.global.f64 	[%rd2], %fd55;
	ld.global.f64 	%fd56, [%rd11+56];
	add.f64 	%fd66, %fd56, %fd55;
	st.global.f64 	[%rd2], %fd66;
	add.s32 	%r33, %r33, 8;
$L__BB0_7:
	setp.eq.s32 	%p6, %r10, 0;
	@%p6 bra 	$L__BB0_13;
	and.b32  	%r13, %r22, 3;
	setp.lt.u32 	%p7, %r10, 4;
	@%p7 bra 	$L__BB0_10;
	add.s32 	%r29, %r33, %r1;
	mul.wide.s32 	%rd12, %r29, 8;
	add.s64 	%rd13, %rd1, %rd12;
	ld.global.f64 	%fd57, [%rd13];
	add.f64 	%fd58, %fd57, %fd66;
	st.global.f64 	[%rd2], %fd58;
	ld.global.f64 	%fd59, [%rd13+8];
	add.f64 	%fd60, %fd59, %fd58;
	st.global.f64 	[%rd2], %fd60;
	ld.global.f64 	%fd61, [%rd13+16];
	add.f64 	%fd62, %fd61, %fd60;
	st.global.f64 	[%rd2], %fd62;
	ld.global.f64 	%fd63, [%rd13+24];
	add.f64 	%fd66, %fd63, %fd62;
	st.global.f64 	[%rd2], %fd66;
	add.s32 	%r33, %r33, 4;
$L__BB0_10:
	setp.eq.s32 	%p8, %r13, 0;
	@%p8 bra 	$L__BB0_13;
	add.s32 	%r36, %r33, %r1;
	neg.s32 	%r35, %r13;
$L__BB0_12:
	.pragma "nounroll";
	mul.wide.s32 	%rd14, %r36, 8;
	add.s64 	%rd15, %rd1, %rd14;
	ld.global.f64 	%fd64, [%rd15];
	add.f64 	%fd66, %fd64, %fd66;
	st.global.f64 	[%rd2], %fd66;
	add.s32 	%r36, %r36, 1;
	add.s32 	%r35, %r35, 1;
	setp.ne.s32 	%p9, %r35, 0;
	@%p9 bra 	$L__BB0_12;
$L__BB0_13:
	ret;

}


// ===== COMPILED SASS (sm_100) =====

	.target	sm_100

	.elftype	@"ET_EXEC"


//--------------------- .note.nv.tkinfo           --------------------------
	.section	.note.nv.tkinfo,"",@"SHT_NOTE"
	.sectionflags	@"SHF_NOTE_NV_TKINFO"
	.tkinfo
        /*0018*/ 	.word	0x00000002
        /*0030*/ 	.string	""
        /*0030*/ 	.string	"ptxas"
        /*0030*/ 	.string	"Cuda compilation tools, release 13.0, V13.0.88"
        /*0030*/ 	.string	"Build cuda_13.0.r13.0/compiler.36424714_0"
        /*0030*/ 	.string	"-arch sm_100 -m 64 "



//--------------------- .note.nv.cuinfo           --------------------------
	.section	.note.nv.cuinfo,"",@"SHT_NOTE"
	.sectionflags	@"SHF_NOTE_NV_CUINFO"
        /*0018*/ 	.short	0x0002
        /*001a*/ 	.short	0x0064
        /*001c*/ 	.short	0x0082
	.zero		2


//--------------------- .nv.info                  --------------------------
	.section	.nv.info,"",@"SHT_CUDA_INFO"
	.align	4


	//----- nvinfo : EIATTR_REGCOUNT
	.align		4
        /*0000*/ 	.byte	0x04, 0x2f
        /*0002*/ 	.short	(.L_1 - .L_0)
	.align		4
.L_0:
        /*0004*/ 	.word	index@(_Z16calcScoresKernelPdS_ii)
        /*0008*/ 	.word	0x00000018


	//----- nvinfo : EIATTR_FRAME_SIZE
	.align		4
.L_1:
        /*000c*/ 	.byte	0x04, 0x11
        /*000e*/ 	.short	(.L_3 - .L_2)
	.align		4
.L_2:
        /*0010*/ 	.word	index@(_Z16calcScoresKernelPdS_ii)
        /*0014*/ 	.word	0x00000000


	//----- nvinfo : EIATTR_MIN_STACK_SIZE
	.align		4
.L_3:
        /*0018*/ 	.byte	0x04, 0x12
        /*001a*/ 	.short	(.L_5 - .L_4)
	.align		4
.L_4:
        /*001c*/ 	.word	index@(_Z16calcScoresKernelPdS_ii)
        /*0020*/ 	.word	0x00000000
.L_5:


//--------------------- .nv.compat                --------------------------
	.section	.nv.compat,"",@"SHT_CUDA_COMPAT_INFO"
	.align	4
        /*0000*/ 	.byte	0x02, 0x09, 0x00, 0x00, 0x02, 0x02, 0x01, 0x00, 0x02, 0x05, 0x05, 0x00, 0x03, 0x07, 0x01, 0x01
        /*0010*/ 	.byte	0x02, 0x03, 0x00, 0x00, 0x02, 0x06, 0x01, 0x00, 0x04, 0x0b, 0x08, 0x00, 0x01, 0x00, 0x00, 0x00
        /*0020*/ 	.byte	0x00, 0x00, 0x00, 0x00


//--------------------- .nv.info._Z16calcScoresKernelPdS_ii --------------------------
	.section	.nv.info._Z16calcScoresKernelPdS_ii,"",@"SHT_CUDA_INFO"
	.sectionflags	@""
	.align	4


	//----- nvinfo : EIATTR_CUDA_API_VERSION
	.align		4
        /*0000*/ 	.byte	0x04, 0x37
        /*0002*/ 	.short	(.L_7 - .L_6)
.L_6:
        /*0004*/ 	.word	0x00000082


	//----- nvinfo : EIATTR_KPARAM_INFO
	.align		4
.L_7:
        /*0008*/ 	.byte	0x04, 0x17
        /*000a*/ 	.short	(.L_9 - .L_8)
.L_8:
        /*000c*/ 	.word	0x00000000
        /*0010*/ 	.short	0x0003
        /*0012*/ 	.short	0x0014
        /*0014*/ 	.byte	0x00, 0xf0, 0x11, 0x00


	//----- nvinfo : EIATTR_KPARAM_INFO
	.align		4
.L_9:
        /*0018*/ 	.byte	0x04, 0x17
        /*001a*/ 	.short	(.L_11 - .L_10)
.L_10:
        /*001c*/ 	.word	0x00000000
        /*0020*/ 	.short	0x0002
        /*0022*/ 	.short	0x0010
        /*0024*/ 	.byte	0x00, 0xf0, 0x11, 0x00


	//----- nvinfo : EIATTR_KPARAM_INFO
	.align		4
.L_11:
        /*0028*/ 	.byte	0x04, 0x17
        /*002a*/ 	.short	(.L_13 - .L_12)
.L_12:
        /*002c*/ 	.word	0x00000000
        /*0030*/ 	.short	0x0001
        /*0032*/ 	.short	0x0008
        /*0034*/ 	.byte	0x00, 0xf5, 0x21, 0x00


	//----- nvinfo : EIATTR_KPARAM_INFO
	.align		4
.L_13:
        /*0038*/ 	.byte	0x04, 0x17
        /*003a*/ 	.short	(.L_15 - .L_14)
.L_14:
        /*003c*/ 	.word	0x00000000
        /*0040*/ 	.short	0x0000
        /*0042*/ 	.short	0x0000
        /*0044*/ 	.byte	0x00, 0xf5, 0x21, 0x00


	//----- nvinfo : EIATTR_SPARSE_MMA_MASK
	.align		4
.L_15:
        /*0048*/ 	.byte	0x03, 0x50
        /*004a*/ 	.short	0x0000


	//----- nvinfo : EIATTR_MAXREG_COUNT
	.align		4
        /*004c*/ 	.byte	0x03, 0x1b
        /*004e*/ 	.short	0x00ff


	//----- nvinfo : EIATTR_MERCURY_ISA_VERSION
	.align		4
        /*0050*/ 	.byte	0x03, 0x5f
        /*0052*/ 	.short	0x0101


	//----- nvinfo : EIATTR_VRC_CTA_INIT_COUNT
	.align		4
        /*0054*/ 	.byte	0x02, 0x4a
	.zero		1
	.zero		1


	//----- nvinfo : EIATTR_EXIT_INSTR_OFFSETS
	.align		4
        /*0058*/ 	.byte	0x04, 0x1c
        /*005a*/ 	.short	(.L_17 - .L_16)


	//   ....[0]....
.L_16:
        /*005c*/ 	.word	0x00000030


	//   ....[1]....
        /*0060*/ 	.word	0x000004f0


	//   ....[2]....
        /*0064*/ 	.word	0x00000700


	//   ....[3]....
        /*0068*/ 	.word	0x00000850


	//   ....[4]....
        /*006c*/ 	.word	0x00000910


	//----- nvinfo : EIATTR_CBANK_PARAM_SIZE
	.align		4
.L_17:
        /*0070*/ 	.byte	0x03, 0x19
        /*0072*/ 	.short	0x0018


	//----- nvinfo : EIATTR_PARAM_CBANK
	.align		4
        /*0074*/ 	.byte	0x04, 0x0a
        /*0076*/ 	.short	(.L_19 - .L_18)
	.align		4
.L_18:
        /*0078*/ 	.word	index@(.nv.constant0._Z16calcScoresKernelPdS_ii)
        /*007c*/ 	.short	0x0380
        /*007e*/ 	.short	0x0018


	//----- nvinfo : EIATTR_SW_WAR
	.align		4
.L_19:
        /*0080*/ 	.byte	0x04, 0x36
        /*0082*/ 	.short	(.L_21 - .L_20)
.L_20:
        /*0084*/ 	.word	0x00000008
.L_21:


//--------------------- .nv.callgraph             --------------------------
	.section	.nv.callgraph,"",@"SHT_CUDA_CALLGRAPH"
	.align	4
	.sectionentsize	8
	.align		4
        /*0000*/ 	.word	0x00000000
	.align		4
        /*0004*/ 	.word	0xffffffff
	.align		4
        /*0008*/ 	.word	0x00000000
	.align		4
        /*000c*/ 	.word	0xfffffffe
	.align		4
        /*0010*/ 	.word	0x00000000
	.align		4
        /*0014*/ 	.word	0xfffffffd
	.align		4
        /*0018*/ 	.word	0x00000000
	.align		4
        /*001c*/ 	.word	0xfffffffc


//--------------------- .text._Z16calcScoresKernelPdS_ii --------------------------
	.section	.text._Z16calcScoresKernelPdS_ii,"ax",@progbits
	.align	128
        .global         _Z16calcScoresKernelPdS_ii
        .type           _Z16calcScoresKernelPdS_ii,@function
        .size           _Z16calcScoresKernelPdS_ii,(.L_x_6 - _Z16calcScoresKernelPdS_ii)
        .other          _Z16calcScoresKernelPdS_ii,@"STO_CUDA_ENTRY STV_DEFAULT"
_Z16calcScoresKernelPdS_ii:
.text._Z16calcScoresKernelPdS_ii:
[----:B------:R-:W-:Y:S08]  /*0000*/  LDC R1, c[0x0][0x37c] ;  /* 0x0000df00ff017b82 */ /* 0x000ff00000000800 */
[----:B------:R-:W0:Y:S02]  /*0010*/  LDC R0, c[0x0][0x394] ;  /* 0x0000e500ff007b82 */ /* 0x000e240000000800 */
[----:B0-----:R-:W-:-:S13]  /*0020*/  ISETP.GE.AND P0, PT, R0, 0x1, PT ;  /* 0x000000010000780c */ /* 0x001fda0003f06270 */
[----:B------:R-:W-:Y:S05]  /*0030*/  @!P0 EXIT ;  /* 0x000000000000894d */ /* 0x000fea0003800000 */
[----:B------:R-:W0:Y:S01]  /*0040*/  S2R R7, SR_TID.X ;  /* 0x0000000000077919 */ /* 0x000e220000002100 */
[----:B------:R-:W1:Y:S01]  /*0050*/  LDC.64 R2, c[0x0][0x388] ;  /* 0x0000e200ff027b82 */ /* 0x000e620000000a00 */
[----:B------:R-:W0:Y:S01]  /*0060*/  LDCU UR4, c[0x0][0x360] ;  /* 0x00006c00ff0477ac */ /* 0x000e220008000800 */
[----:B------:R-:W0:Y:S01]  /*0070*/  S2R R4, SR_CTAID.X ;  /* 0x0000000000047919 */ /* 0x000e220000002500 */
[----:B------:R-:W2:Y:S01]  /*0080*/  LDCU.64 UR6, c[0x0][0x358] ;  /* 0x00006b00ff0677ac */ /* 0x000ea20008000a00 */
[C---:B------:R-:W-:Y:S02]  /*0090*/  ISETP.GE.U32.AND P1, PT, R0.reuse, 0x10, PT ;  /* 0x000000100000780c */ /* 0x040fe40003f26070 */
[----:B------:R-:W-:Y:S01]  /*00a0*/  LOP3.LUT R9, R0, 0xf, RZ, 0xc0, !PT ;  /* 0x0000000f00097812 */ /* 0x000fe200078ec0ff */
[----:B------:R-:W-:-:S03]  /*00b0*/  IMAD.MOV.U32 R6, RZ, RZ, RZ ;  /* 0x000000ffff067224 */ /* 0x000fc600078e00ff */
[----:B------:R-:W-:Y:S01]  /*00c0*/  ISETP.NE.AND P0, PT, R9, RZ, PT ;  /* 0x000000ff0900720c */ /* 0x000fe20003f05270 */
[----:B0-----:R-:W-:-:S04]  /*00d0*/  IMAD R7, R4, UR4, R7 ;  /* 0x0000000404077c24 */ /* 0x001fc8000f8e0207 */
[----:B-1----:R-:W-:-:S05]  /*00e0*/  IMAD.WIDE R2, R7, 0x8, R2 ;  /* 0x0000000807027825 */ /* 0x002fca00078e0202 */
[----:B--2---:R0:W5:Y:S01]  /*00f0*/  LDG.E.64 R12, desc[UR6][R2.64] ;  /* 0x00000006020c7981 */ /* 0x004162000c1e1b00 */
[----:B------:R-:W-:Y:S01]  /*0100*/  IMAD R7, R7, R0, RZ ;  /* 0x0000000007077224 */ /* 0x000fe200078e02ff */
[----:B------:R-:W-:Y:S06]  /*0110*/  @!P1 BRA `(.L_x_0) ;  /* 0x0000000000f49947 */ /* 0x000fec0003800000 */
[----:B------:R-:W1:Y:S01]  /*0120*/  LDCU.64 UR4, c[0x0][0x380] ;  /* 0x00007000ff0477ac */ /* 0x000e620008000a00 */
[----:B------:R-:W-:Y:S01]  /*0130*/  LOP3.LUT R6, R0, 0x7ffffff0, RZ, 0xc0, !PT ;  /* 0x7ffffff000067812 */ /* 0x000fe200078ec0ff */
[----:B------:R-:W-:-:S03]  /*0140*/  IMAD.MOV.U32 R10, RZ, RZ, R7 ;  /* 0x000000ffff0a7224 */ /* 0x000fc600078e0007 */
[----:B------:R-:W-:Y:S01]  /*0150*/  IADD3 R8, PT, PT, -R6, RZ, RZ ;  /* 0x000000ff06087210 */ /* 0x000fe20007ffe1ff */
[----:B-1----:R-:W-:-:S04]  /*0160*/  UIADD3 UR4, UP0, UPT, UR4, 0x40, URZ ;  /* 0x0000004004047890 */ /* 0x002fc8000ff1e0ff */
[----:B------:R-:W-:-:S12]  /*0170*/  UIADD3.X UR5, UPT, UPT, URZ, UR5, URZ, UP0, !UPT ;  /* 0x00000005ff057290 */ /* 0x000fd800087fe4ff */
.L_x_1:
[----:B------:R-:W-:Y:S02]  /*0180*/  IMAD.U32 R4, RZ, RZ, UR4 ;  /* 0x00000004ff047e24 */ /* 0x000fe4000f8e00ff */
[----:B------:R-:W-:Y:S02]  /*0190*/  IMAD.U32 R5, RZ, RZ, UR5 ;  /* 0x00000005ff057e24 */ /* 0x000fe4000f8e00ff */
[----:B------:R-:W-:-:S05]  /*01a0*/  IMAD.WIDE R4, R10, 0x8, R4 ;  /* 0x000000080a047825 */ /* 0x000fca00078e0204 */
[----:B--2---:R-:W2:Y:S02]  /*01b0*/  LDG.E.64 R14, desc[UR6][R4.64+-0x40] ;  /* 0xffffc006040e7981 */ /* 0x004ea4000c1e1b00 */
[----:B--2--5:R-:W-:-:S07]  /*01c0*/  DADD R14, R14, R12 ;  /* 0x000000000e0e7229 */ /* 0x024fce000000000c */
[----:B------:R1:W-:Y:S04]  /*01d0*/  STG.E.64 desc[UR6][R2.64], R14 ;  /* 0x0000000e02007986 */ /* 0x0003e8000c101b06 */
[----:B------:R-:W2:Y:S02]  /*01e0*/  LDG.E.64 R12, desc[UR6][R4.64+-0x38] ;  /* 0xffffc806040c7981 */ /* 0x000ea4000c1e1b00 */
[----:B--2---:R-:W-:-:S07]  /*01f0*/  DADD R12, R14, R12 ;  /* 0x000000000e0c7229 */ /* 0x004fce000000000c */
[----:B------:R2:W-:Y:S04]  /*0200*/  STG.E.64 desc[UR6][R2.64], R12 ;  /* 0x0000000c02007986 */ /* 0x0005e8000c101b06 */
[----:B------:R-:W3:Y:S02]  /*0210*/  LDG.E.64 R16, desc[UR6][R4.64+-0x30] ;  /* 0xffffd00604107981 */ /* 0x000ee4000c1e1b00 */
[----:B---3--:R-:W-:-:S07]  /*0220*/  DADD R16, R12, R16 ;  /* 0x000000000c107229 */ /* 0x008fce0000000010 */
[----:B------:R3:W-:Y:S04]  /*0230*/  STG.E.64 desc[UR6][R2.64], R16 ;  /* 0x0000001002007986 */ /* 0x0007e8000c101b06 */
[----:B------:R-:W4:Y:S02]  /*0240*/  LDG.E.64 R18, desc[UR6][R4.64+-0x28] ;  /* 0xffffd80604127981 */ /* 0x000f24000c1e1b00 */
[----:B----4-:R-:W-:-:S07]  /*0250*/  DADD R18, R16, R18 ;  /* 0x0000000010127229 */ /* 0x010fce0000000012 */
[----:B------:R4:W-:Y:S04]  /*0260*/  STG.E.64 desc[UR6][R2.64], R18 ;  /* 0x0000001202007986 */ /* 0x0009e8000c101b06 */
[----:B------:R-:W2:Y:S02]  /*0270*/  LDG.E.64 R20, desc[UR6][R4.64+-0x20] ;  /* 0xffffe00604147981 */ /* 0x000ea4000c1e1b00 */
[----:B--2---:R-:W-:-:S07]  /*0280*/  DADD R20, R18, R20 ;  /* 0x0000000012147229 */ /* 0x004fce0000000014 */
[----:B------:R2:W-:Y:S04]  /*0290*/  STG.E.64 desc[UR6][R2.64], R20 ;  /* 0x0000001402007986 */ /* 0x0005e8000c101b06 */
[----:B-1----:R-:W3:Y:S02]  /*02a0*/  LDG.E.64 R14, desc[UR6][R4.64+-0x18] ;  /* 0xffffe806040e7981 */ /* 0x002ee4000c1e1b00 */
[----:B---3--:R-:W-:-:S07]  /*02b0*/  DADD R14, R20, R14 ;  /* 0x00000000140e7229 */ /* 0x008fce000000000e */
        /* <DEDUP_REMOVED lines=10> */
[----:B------:R-:W3:Y:S02]  /*0360*/  LDG.E.64 R20, desc[UR6][R4.64+0x8] ;  /* 0x0000080604147981 */ /* 0x000ee4000c1e1b00 */
[----:B---3--:R-:W-:-:S07]  /*0370*/  DADD R20, R18, R20 ;  /* 0x0000000012147229 */ /* 0x008fce0000000014 */
[----:B------:R3:W-:Y:S04]  /*0380*/  STG.E.64 desc[UR6][R2.64], R20 ;  /* 0x0000001402007986 */ /* 0x0007e8000c101b06 */
[----:B-1----:R-:W4:Y:S02]  /*0390*/  LDG.E.64 R14, desc[UR6][R4.64+0x10] ;  /* 0x00001006040e7981 */ /* 0x002f24000c1e1b00 */
[----:B----4-:R-:W-:-:S07]  /*03a0*/  DADD R14, R20, R14 ;  /* 0x00000000140e7229 */ /* 0x010fce000000000e */
        /* <DEDUP_REMOVED lines=10> */
[----:B------:R-:W3:Y:S01]  /*0450*/  LDG.E.64 R20, desc[UR6][R4.64+0x30] ;  /* 0x0000300604147981 */ /* 0x000ee2000c1e1b00 */
[----:B------:R-:W-:Y:S01]  /*0460*/  IADD3 R8, PT, PT, R8, 0x10, RZ ;  /* 0x0000001008087810 */ /* 0x000fe20007ffe0ff */
[----:B---3--:R-:W-:-:S07]  /*0470*/  DADD R20, R18, R20 ;  /* 0x0000000012147229 */ /* 0x008fce0000000014 */
[----:B------:R2:W-:Y:S04]  /*0480*/  STG.E.64 desc[UR6][R2.64], R20 ;  /* 0x0000001402007986 */ /* 0x0005e8000c101b06 */
[----:B-1----:R-:W4:Y:S01]  /*0490*/  LDG.E.64 R14, desc[UR6][R4.64+0x38] ;  /* 0x00003806040e7981 */ /* 0x002f22000c1e1b00 */
[----:B------:R-:W-:Y:S01]  /*04a0*/  ISETP.NE.AND P1, PT, R8, RZ, PT ;  /* 0x000000ff0800720c */ /* 0x000fe20003f25270 */
[----:B------:R-:W-:Y:S01]  /*04b0*/  VIADD R10, R10, 0x10 ;  /* 0x000000100a0a7836 */ /* 0x000fe20000000000 */
[----:B----4-:R-:W-:-:S07]  /*04c0*/  DADD R12, R20, R14 ;  /* 0x00000000140c7229 */ /* 0x010fce000000000e */
[----:B------:R2:W-:Y:S04]  /*04d0*/  STG.E.64 desc[UR6][R2.64], R12 ;  /* 0x0000000c02007986 */ /* 0x0005e8000c101b06 */
[----:B------:R-:W-:Y:S05]  /*04e0*/  @P1 BRA `(.L_x_1) ;  /* 0xfffffffc00241947 */ /* 0x000fea000383ffff */
.L_x_0:
[----:B------:R-:W-:Y:S05]  /*04f0*/  @!P0 EXIT ;  /* 0x000000000000894d */ /* 0x000fea0003800000 */
[----:B------:R-:W-:Y:S02]  /*0500*/  ISETP.GE.U32.AND P0, PT, R9, 0x8, PT ;  /* 0x000000080900780c */ /* 0x000fe40003f06070 */
[----:B--2---:R-:W-:-:S04]  /*0510*/  LOP3.LUT R16, R0, 0x7, RZ, 0xc0, !PT ;  /* 0x0000000700107812 */ /* 0x004fc800078ec0ff */
[----:B------:R-:W-:-:S07]  /*0520*/  ISETP.NE.AND P1, PT, R16, RZ, PT ;  /* 0x000000ff1000720c */ /* 0x000fce0003f25270 */
[----:B------:R-:W-:Y:S06]  /*0530*/  @!P0 BRA `(.L_x_2) ;  /* 0x0000000000708947 */ /* 0x000fec0003800000 */
[----:B------:R-:W1:Y:S01]  /*0540*/  LDC.64 R4, c[0x0][0x380] ;  /* 0x0000e000ff047b82 */ /* 0x000e620000000a00 */
[----:B------:R-:W-:-:S04]  /*0550*/  IMAD.IADD R9, R7, 0x1, R6 ;  /* 0x0000000107097824 */ /* 0x000fc800078e0206 */
[----:B-1----:R-:W-:-:S05]  /*0560*/  IMAD.WIDE R4, R9, 0x8, R4 ;  /* 0x0000000809047825 */ /* 0x002fca00078e0204 */
[----:B------:R-:W2:Y:S02]  /*0570*/  LDG.E.64 R8, desc[UR6][R4.64] ;  /* 0x0000000604087981 */ /* 0x000ea4000c1e1b00 */
        /* <DEDUP_REMOVED lines=14> */
[----:B-1----:R-:W2:Y:S02]  /*0660*/  LDG.E.64 R8, desc[UR6][R4.64+0x28] ;  /* 0x0000280604087981 */ /* 0x002ea4000c1e1b00 */
[----:B--2---:R-:W-:-:S07]  /*0670*/  DADD R8, R18, R8 ;  /* 0x0000000012087229 */ /* 0x004fce0000000008 */
[----:B------:R4:W-:Y:S04]  /*0680*/  STG.E.64 desc[UR6][R2.64], R8 ;  /* 0x0000000802007986 */ /* 0x0009e8000c101b06 */
[----:B------:R-:W2:Y:S02]  /*0690*/  LDG.E.64 R10, desc[UR6][R4.64+0x30] ;  /* 0x00003006040a7981 */ /* 0x000ea4000c1e1b00 */
[----:B--2---:R-:W-:-:S07]  /*06a0*/  DADD R10, R8, R10 ;  /* 0x00000000080a7229 */ /* 0x004fce000000000a */
[----:B------:R4:W-:Y:S04]  /*06b0*/  STG.E.64 desc[UR6][R2.64], R10 ;  /* 0x0000000a02007986 */ /* 0x0009e8000c101b06 */
[----:B---3--:R-:W2:Y:S01]  /*06c0*/  LDG.E.64 R12, desc[UR6][R4.64+0x38] ;  /* 0x00003806040c7981 */ /* 0x008ea2000c1e1b00 */
[----:B------:R-:W-:Y:S01]  /*06d0*/  IADD3 R6, PT, PT, R6, 0x8, RZ ;  /* 0x0000000806067810 */ /* 0x000fe20007ffe0ff */
[----:B--2---:R-:W-:-:S07]  /*06e0*/  DADD R12, R10, R12 ;  /* 0x000000000a0c7229 */ /* 0x004fce000000000c */
[----:B------:R4:W-:Y:S04]  /*06f0*/  STG.E.64 desc[UR6][R2.64], R12 ;  /* 0x0000000c02007986 */ /* 0x0009e8000c101b06 */
.L_x_2:
[----:B------:R-:W-:Y:S05]  /*0700*/  @!P1 EXIT ;  /* 0x000000000000994d */ /* 0x000fea0003800000 */
[----:B------:R-:W-:Y:S02]  /*0710*/  ISETP.GE.U32.AND P0, PT, R16, 0x4, PT ;  /* 0x000000041000780c */ /* 0x000fe40003f06070 */
[----:B------:R-:W-:-:S04]  /*0720*/  LOP3.LUT R0, R0, 0x3, RZ, 0xc0, !PT ;  /* 0x0000000300007812 */ /* 0x000fc800078ec0ff */
[----:B------:R-:W-:-:S07]  /*0730*/  ISETP.NE.AND P1, PT, R0, RZ, PT ;  /* 0x000000ff0000720c */ /* 0x000fce0003f25270 */
[----:B------:R-:W-:Y:S06]  /*0740*/  @!P0 BRA `(.L_x_3) ;  /* 0x0000000000408947 */ /* 0x000fec0003800000 */
[----:B------:R-:W1:Y:S01]  /*0750*/  LDC.64 R4, c[0x0][0x380] ;  /* 0x0000e000ff047b82 */ /* 0x000e620000000a00 */
[----:B----4-:R-:W-:-:S04]  /*0760*/  IMAD.IADD R15, R7, 0x1, R6 ;  /* 0x00000001070f7824 */ /* 0x010fc800078e0206 */
[----:B-1----:R-:W-:-:S05]  /*0770*/  IMAD.WIDE R14, R15, 0x8, R4 ;  /* 0x000000080f0e7825 */ /* 0x002fca00078e0204 */
[----:B------:R-:W2:Y:S02]  /*0780*/  LDG.E.64 R4, desc[UR6][R14.64] ;  /* 0x000000060e047981 */ /* 0x000ea4000c1e1b00 */
[----:B--2--5:R-:W-:-:S07]  /*0790*/  DADD R4, R12, R4 ;  /* 0x000000000c047229 */ /* 0x024fce0000000004 */
[----:B------:R1:W-:Y:S04]  /*07a0*/  STG.E.64 desc[UR6][R2.64], R4 ;  /* 0x0000000402007986 */ /* 0x0003e8000c101b06 */
[----:B------:R-:W2:Y:S02]  /*07b0*/  LDG.E.64 R8, desc[UR6][R14.64+0x8] ;  /* 0x000008060e087981 */ /* 0x000ea4000c1e1b00 */
[----:B--2---:R-:W-:-:S07]  /*07c0*/  DADD R8, R4, R8 ;  /* 0x0000000004087229 */ /* 0x004fce0000000008 */
[----:B------:R1:W-:Y:S04]  /*07d0*/  STG.E.64 desc[UR6][R2.64], R8 ;  /* 0x0000000802007986 */ /* 0x0003e8000c101b06 */
[----:B------:R-:W2:Y:S02]  /*07e0*/  LDG.E.64 R10, desc[UR6][R14.64+0x10] ;  /* 0x000010060e0a7981 */ /* 0x000ea4000c1e1b00 */
[----:B--2---:R-:W-:-:S07]  /*07f0*/  DADD R10, R8, R10 ;  /* 0x00000000080a7229 */ /* 0x004fce000000000a */
[----:B------:R1:W-:Y:S04]  /*0800*/  STG.E.64 desc[UR6][R2.64], R10 ;  /* 0x0000000a02007986 */ /* 0x0003e8000c101b06 */
[----:B------:R-:W2:Y:S01]  /*0810*/  LDG.E.64 R12, desc[UR6][R14.64+0x18] ;  /* 0x000018060e0c7981 */ /* 0x000ea2000c1e1b00 */
[----:B------:R-:W-:Y:S01]  /*0820*/  IADD3 R6, PT, PT, R6, 0x4, RZ ;  /* 0x0000000406067810 */ /* 0x000fe20007ffe0ff */
[----:B--2---:R-:W-:-:S07]  /*0830*/  DADD R12, R10, R12 ;  /* 0x000000000a0c7229 */ /* 0x004fce000000000c */
[----:B------:R1:W-:Y:S04]  /*0840*/  STG.E.64 desc[UR6][R2.64], R12 ;  /* 0x0000000c02007986 */ /* 0x0003e8000c101b06 */
.L_x_3:
[----:B------:R-:W-:Y:S05]  /*0850*/  @!P1 EXIT ;  /* 0x000000000000994d */ /* 0x000fea0003800000 */
[----:B-1--4-:R-:W1:Y:S01]  /*0860*/  LDC.64 R8, c[0x0][0x380] ;  /* 0x0000e000ff087b82 */ /* 0x012e620000000a00 */
[----:B------:R-:W-:Y:S01]  /*0870*/  IMAD.IADD R7, R7, 0x1, R6 ;  /* 0x0000000107077824 */ /* 0x000fe200078e0206 */
[----:B------:R-:W-:-:S07]  /*0880*/  IADD3 R0, PT, PT, -R0, RZ, RZ ;  /* 0x000000ff00007210 */ /* 0x000fce0007ffe1ff */
.L_x_4:
[----:B-1----:R-:W-:-:S06]  /*0890*/  IMAD.WIDE R4, R7, 0x8, R8 ;  /* 0x0000000807047825 */ /* 0x002fcc00078e0208 */
[----:B--2---:R-:W2:Y:S01]  /*08a0*/  LDG.E.64 R4, desc[UR6][R4.64] ;  /* 0x0000000604047981 */ /* 0x004ea2000c1e1b00 */
[----:B------:R-:W-:Y:S01]  /*08b0*/  VIADD R0, R0, 0x1 ;  /* 0x0000000100007836 */ /* 0x000fe20000000000 */
[----:B------:R-:W-:-:S04]  /*08c0*/  IADD3 R7, PT, PT, R7, 0x1, RZ ;  /* 0x0000000107077810 */ /* 0x000fc80007ffe0ff */
[----:B------:R-:W-:Y:S01]  /*08d0*/  ISETP.NE.AND P0, PT, R0, RZ, PT ;  /* 0x000000ff0000720c */ /* 0x000fe20003f05270 */
[----:B--2--5:R-:W-:-:S07]  /*08e0*/  DADD R12, R4, R12 ;  /* 0x00000000040c7229 */ /* 0x024fce000000000c */
[----:B------:R2:W-:Y:S05]  /*08f0*/  STG.E.64 desc[UR6][R2.64], R12 ;  /* 0x0000000c02007986 */ /* 0x0005ea000c101b06 */
[----:B------:R-:W-:Y:S05]  /*0900*/  @P0 BRA `(.L_x_4) ;  /* 0xfffffffc00e00947 */ /* 0x000fea000383ffff */
[----:B------:R-:W-:Y:S05]  /*0910*/  EXIT ;  /* 0x000000000000794d */ /* 0x000fea0003800000 */
.L_x_5:
[----:B------:R-:W-:-:S00]  /*0920*/  BRA `(.L_x_5) ;  /* 0xfffffffc00fc7947 */ /* 0x000fc0000383ffff */
[----:B------:R-:W-:-:S00]  /*0930*/  NOP ;  /* 0x0000000000007918 */ /* 0x000fc00000000000 */
        /* <DEDUP_REMOVED lines=12> */
.L_x_6:


//--------------------- .nv.shared.reserved.0     --------------------------
	.section	.nv.shared.reserved.0,"aw",@nobits
	.weak		__nv_reservedSMEM_offset_0_alias
	.size		__nv_reservedSMEM_offset_0_alias, 0, 64
	.other		__nv_reservedSMEM_offset_0_alias,@"STO_CUDA_RESERVED_SHARED STV_DEFAULT"
__nv_reservedSMEM_offset_0_alias:
	.zero		0
	.zero		64


//--------------------- .nv.constant0._Z16calcScoresKernelPdS_ii --------------------------
	.section	.nv.constant0._Z16calcScoresKernelPdS_ii,"a",@progbits
	.sectionflags	@""
	.align	4
.nv.constant0._Z16calcScoresKernelPdS_ii:
	.zero		920


//--------------------- SYMBOLS --------------------------

	.type		.nv.reservedSmem.offset0,@object
	.size		.nv.reservedSmem.offset0,0x4
